//
// Generated by NVIDIA NVVM Compiler
//
// Compiler Build ID: CL-36424714
// Cuda compilation tools, release 13.0, V13.0.88
// Based on NVVM 20.0.0
//

.version 9.0
.target sm_100
.address_size 64

	// .globl	relu_f32

.visible .entry relu_f32(
	.param .u64 .ptr .align 1 relu_f32_param_0,
	.param .u64 .ptr .align 1 relu_f32_param_1,
	.param .u32 relu_f32_param_2
)
{
	.reg .pred 	%p<2>;
	.reg .b32 	%r<6>;
	.reg .b32 	%f<3>;
	.reg .b64 	%rd<8>;

	ld.param.u64 	%rd1, [relu_f32_param_0];
	ld.param.u64 	%rd2, [relu_f32_param_1];
	ld.param.u32 	%r2, [relu_f32_param_2];
	mov.u32 	%r3, %ctaid.x;
	mov.u32 	%r4, %ntid.x;
	mov.u32 	%r5, %tid.x;
	mad.lo.s32 	%r1, %r3, %r4, %r5;
	setp.ge.s32 	%p1, %r1, %r2;
	@%p1 bra 	$L__BB0_2;
	cvta.to.global.u64 	%rd3, %rd1;
	cvta.to.global.u64 	%rd4, %rd2;
	mul.wide.s32 	%rd5, %r1, 4;
	add.s64 	%rd6, %rd4, %rd5;
	ld.global.f32 	%f1, [%rd6];
	max.f32 	%f2, %f1, 0f00000000;
	add.s64 	%rd7, %rd3, %rd5;
	st.global.f32 	[%rd7], %f2;
$L__BB0_2:
	ret;

}
	// .globl	relu_inplace_f32
.visible .entry relu_inplace_f32(
	.param .u64 .ptr .align 1 relu_inplace_f32_param_0,
	.param .u32 relu_inplace_f32_param_1
)
{
	.reg .pred 	%p<3>;
	.reg .b32 	%r<7>;
	.reg .b32 	%f<2>;
	.reg .b64 	%rd<5>;

	ld.param.u64 	%rd2, [relu_inplace_f32_param_0];
	ld.param.u32 	%r2, [relu_inplace_f32_param_1];
	mov.u32 	%r3, %ctaid.x;
	mov.u32 	%r4, %ntid.x;
	mov.u32 	%r5, %tid.x;
	mad.lo.s32 	%r1, %r3, %r4, %r5;
	setp.ge.s32 	%p1, %r1, %r2;
	@%p1 bra 	$L__BB1_3;
	cvta.to.global.u64 	%rd3, %rd2;
	mul.wide.s32 	%rd4, %r1, 4;
	add.s64 	%rd1, %rd3, %rd4;
	ld.global.f32 	%f1, [%rd1];
	setp.geu.f32 	%p2, %f1, 0f00000000;
	@%p2 bra 	$L__BB1_3;
	mov.b32 	%r6, 0;
	st.global.u32 	[%rd1], %r6;
$L__BB1_3:
	ret;

}


// ===== COMPILED SASS (sm_100) =====

	.target	sm_100

	.elftype	@"ET_EXEC"


//--------------------- .note.nv.tkinfo           --------------------------
	.section	.note.nv.tkinfo,"",@"SHT_NOTE"
	.sectionflags	@"SHF_NOTE_NV_TKINFO"
	.tkinfo
        /*0018*/ 	.word	0x00000002
        /*0030*/ 	.string	""
        /*0030*/ 	.string	"ptxas"
        /*0030*/ 	.string	"Cuda compilation tools, release 13.0, V13.0.88"
        /*0030*/ 	.string	"Build cuda_13.0.r13.0/compiler.36424714_0"
        /*0030*/ 	.string	"-arch sm_100 -m 64 "



//--------------------- .note.nv.cuinfo           --------------------------
	.section	.note.nv.cuinfo,"",@"SHT_NOTE"
	.sectionflags	@"SHF_NOTE_NV_CUINFO"
        /*0018*/ 	.short	0x0002
        /*001a*/ 	.short	0x0064
        /*001c*/ 	.short	0x0082
	.zero		2


//--------------------- .nv.info                  --------------------------
	.section	.nv.info,"",@"SHT_CUDA_INFO"
	.align	4


	//----- nvinfo : EIATTR_REGCOUNT
	.align		4
        /*0000*/ 	.byte	0x04, 0x2f
        /*0002*/ 	.short	(.L_1 - .L_0)
	.align		4
.L_0:
        /*0004*/ 	.word	index@(relu_f32)
        /*0008*/ 	.word	0x0000000a


	//----- nvinfo : EIATTR_FRAME_SIZE
	.align		4
.L_1:
        /*000c*/ 	.byte	0x04, 0x11
        /*000e*/ 	.short	(.L_3 - .L_2)
	.align		4
.L_2:
        /*0010*/ 	.word	index@(relu_f32)
        /*0014*/ 	.word	0x00000000


	//----- nvinfo : EIATTR_REGCOUNT
	.align		4
.L_3:
        /*0018*/ 	.byte	0x04, 0x2f
        /*001a*/ 	.short	(.L_5 - .L_4)
	.align		4
.L_4:
        /*001c*/ 	.word	index@(relu_inplace_f32)
        /*0020*/ 	.word	0x00000008


	//----- nvinfo : EIATTR_FRAME_SIZE
	.align		4
.L_5:
        /*0024*/ 	.byte	0x04, 0x11
        /*0026*/ 	.short	(.L_7 - .L_6)
	.align		4
.L_6:
        /*0028*/ 	.word	index@(relu_inplace_f32)
        /*002c*/ 	.word	0x00000000


	//----- nvinfo : EIATTR_MIN_STACK_SIZE
	.align		4
.L_7:
        /*0030*/ 	.byte	0x04, 0x12
        /*0032*/ 	.short	(.L_9 - .L_8)
	.align		4
.L_8:
        /*0034*/ 	.word	index@(relu_inplace_f32)
        /*0038*/ 	.word	0x00000000


	//----- nvinfo : EIATTR_MIN_STACK_SIZE
	.align		4
.L_9:
        /*003c*/ 	.byte	0x04, 0x12
        /*003e*/ 	.short	(.L_11 - .L_10)
	.align		4
.L_10:
        /*0040*/ 	.word	index@(relu_f32)
        /*0044*/ 	.word	0x00000000
.L_11:


//--------------------- .nv.compat                --------------------------
	.section	.nv.compat,"",@"SHT_CUDA_COMPAT_INFO"
	.align	4
        /*0000*/ 	.byte	0x02, 0x09, 0x00, 0x00, 0x02, 0x02, 0x01, 0x00, 0x02, 0x05, 0x05, 0x00, 0x03, 0x07, 0x01, 0x01
        /*0010*/ 	.byte	0x02, 0x03, 0x00, 0x00, 0x02, 0x06, 0x01, 0x00, 0x04, 0x0b, 0x08, 0x00, 0x09, 0x00, 0x00, 0x00
        /*0020*/ 	.byte	0x00, 0x00, 0x00, 0x00


//--------------------- .nv.info.relu_inplace_f32 --------------------------
	.section	.nv.info.relu_inplace_f32,"",@"SHT_CUDA_INFO"
	.sectionflags	@""
	.align	4


	//----- nvinfo : EIATTR_CUDA_API_VERSION
	.align		4
        /*0000*/ 	.byte	0x04, 0x37
        /*0002*/ 	.short	(.L_13 - .L_12)
.L_12:
        /*0004*/ 	.word	0x00000082


	//----- nvinfo : EIATTR_KPARAM_INFO
	.align		4
.L_13:
        /*0008*/ 	.byte	0x04, 0x17
        /*000a*/ 	.short	(.L_15 - .L_14)
.L_14:
        /*000c*/ 	.word	0x00000000
        /*0010*/ 	.short	0x0001
        /*0012*/ 	.short	0x0008
        /*0014*/ 	.byte	0x00, 0xf0, 0x11, 0x00


	//----- nvinfo : EIATTR_KPARAM_INFO
	.align		4
.L_15:
        /*0018*/ 	.byte	0x04, 0x17
        /*001a*/ 	.short	(.L_17 - .L_16)
.L_16:
        /*001c*/ 	.word	0x00000000
        /*0020*/ 	.short	0x0000
        /*0022*/ 	.short	0x0000
        /*0024*/ 	.byte	0x00, 0xf5, 0x21, 0x00


	//----- nvinfo : EIATTR_SPARSE_MMA_MASK
	.align		4
.L_17:
        /*0028*/ 	.byte	0x03, 0x50
        /*002a*/ 	.short	0x0000


	//----- nvinfo : EIATTR_MAXREG_COUNT
	.align		4
        /*002c*/ 	.byte	0x03, 0x1b
        /*002e*/ 	.short	0x00ff


	//----- nvinfo : EIATTR_MERCURY_ISA_VERSION
	.align		4
        /*0030*/ 	.byte	0x03, 0x5f
        /*0032*/ 	.short	0x0101


	//----- nvinfo : EIATTR_VRC_CTA_INIT_COUNT
	.align		4
        /*0034*/ 	.byte	0x02, 0x4a
	.zero		1
	.zero		1


	//----- nvinfo : EIATTR_EXIT_INSTR_OFFSETS
	.align		4
        /*0038*/ 	.byte	0x04, 0x1c
        /*003a*/ 	.short	(.L_19 - .L_18)


	//   ....[0]....
.L_18:
        /*003c*/ 	.word	0x00000070


	//   ....[1]....
        /*0040*/ 	.word	0x000000d0


	//   ....[2]....
        /*0044*/ 	.word	0x000000f0


	//----- nvinfo : EIATTR_CBANK_PARAM_SIZE
	.align		4
.L_19:
        /*0048*/ 	.byte	0x03, 0x19
        /*004a*/ 	.short	0x000c


	//----- nvinfo : EIATTR_PARAM_CBANK
	.align		4
        /*004c*/ 	.byte	0x04, 0x0a
        /*004e*/ 	.short	(.L_21 - .L_20)
	.align		4
.L_20:
        /*0050*/ 	.word	index@(.nv.constant0.relu_inplace_f32)
        /*0054*/ 	.short	0x0380
        /*0056*/ 	.short	0x000c


	//----- nvinfo : EIATTR_SW_WAR
	.align		4
.L_21:
        /*0058*/ 	.byte	0x04, 0x36
        /*005a*/ 	.short	(.L_23 - .L_22)
.L_22:
        /*005c*/ 	.word	0x00000008
.L_23:


//--------------------- .nv.info.relu_f32         --------------------------
	.section	.nv.info.relu_f32,"",@"SHT_CUDA_INFO"
	.sectionflags	@""
	.align	4


	//----- nvinfo : EIATTR_CUDA_API_VERSION
	.align		4
        /*0000*/ 	.byte	0x04, 0x37
        /*0002*/ 	.short	(.L_25 - .L_24)
.L_24:
        /*0004*/ 	.word	0x00000082


	//----- nvinfo : EIATTR_KPARAM_INFO
	.align		4
.L_25:
        /*0008*/ 	.byte	0x04, 0x17
        /*000a*/ 	.short	(.L_27 - .L_26)
.L_26:
        /*000c*/ 	.word	0x00000000
        /*0010*/ 	.short	0x0002
        /*0012*/ 	.short	0x0010
        /*0014*/ 	.byte	0x00, 0xf0, 0x11, 0x00


	//----- nvinfo : EIATTR_KPARAM_INFO
	.align		4
.L_27:
        /*0018*/ 	.byte	0x04, 0x17
        /*001a*/ 	.short	(.L_29 - .L_28)
.L_28:
        /*001c*/ 	.word	0x00000000
        /*0020*/ 	.short	0x0001
        /*0022*/ 	.short	0x0008
        /*0024*/ 	.byte	0x00, 0xf5, 0x21, 0x00


	//----- nvinfo : EIATTR_KPARAM_INFO
	.align		4
.L_29:
        /*0028*/ 	.byte	0x04, 0x17
        /*002a*/ 	.short	(.L_31 - .L_30)
.L_30:
        /*002c*/ 	.word	0x00000000
        /*0030*/ 	.short	0x0000
        /*0032*/ 	.short	0x0000
        /*0034*/ 	.byte	0x00, 0xf5, 0x21, 0x00


	//----- nvinfo : EIATTR_SPARSE_MMA_MASK
	.align		4
.L_31:
        /*0038*/ 	.byte	0x03, 0x50
        /*003a*/ 	.short	0x0000


	//----- nvinfo : EIATTR_MAXREG_COUNT
	.align		4
        /*003c*/ 	.byte	0x03, 0x1b
        /*003e*/ 	.short	0x00ff


	//----- nvinfo : EIATTR_MERCURY_ISA_VERSION
	.align		4
        /*0040*/ 	.byte	0x03, 0x5f
        /*0042*/ 	.short	0x0101


	//----- nvinfo : EIATTR_VRC_CTA_INIT_COUNT
	.align		4
        /*0044*/ 	.byte	0x02, 0x4a
	.zero		1
	.zero		1


	//----- nvinfo : EIATTR_EXIT_INSTR_OFFSETS
	.align		4
        /*0048*/ 	.byte	0x04, 0x1c
        /*004a*/ 	.short	(.L_33 - .L_32)


	//   ....[0]....
.L_32:
        /*004c*/ 	.word	0x00000070


	//   ....[1]....
        /*0050*/ 	.word	0x00000100


	//----- nvinfo : EIATTR_CBANK_PARAM_SIZE
	.align		4
.L_33:
        /*0054*/ 	.byte	0x03, 0x19
        /*0056*/ 	.short	0x0014


	//----- nvinfo : EIATTR_PARAM_CBANK
	.align		4
        /*0058*/ 	.byte	0x04, 0x0a
        /*005a*/ 	.short	(.L_35 - .L_34)
	.align		4
.L_34:
        /*005c*/ 	.word	index@(.nv.constant0.relu_f32)
        /*0060*/ 	.short	0x0380
        /*0062*/ 	.short	0x0014


	//----- nvinfo : EIATTR_SW_WAR
	.align		4
.L_35:
        /*0064*/ 	.byte	0x04, 0x36
        /*0066*/ 	.short	(.L_37 - .L_36)
.L_36:
        /*0068*/ 	.word	0x00000008
.L_37:


//--------------------- .nv.callgraph             --------------------------
	.section	.nv.callgraph,"",@"SHT_CUDA_CALLGRAPH"
	.align	4
	.sectionentsize	8
	.align		4
        /*0000*/ 	.word	0x00000000
	.align		4
        /*0004*/ 	.word	0xffffffff
	.align		4
        /*0008*/ 	.word	0x00000000
	.align		4
        /*000c*/ 	.word	0xfffffffe
	.align		4
        /*0010*/ 	.word	0x00000000
	.align		4
        /*0014*/ 	.word	0xfffffffd
	.align		4
        /*0018*/ 	.word	0x00000000
	.align		4
        /*001c*/ 	.word	0xfffffffc


//--------------------- .text.relu_inplace_f32    --------------------------
	.section	.text.relu_inplace_f32,"ax",@progbits
	.align	128
        .global         relu_inplace_f32
        .type           relu_inplace_f32,@function
        .size           relu_inplace_f32,(.L_x_2 - relu_inplace_f32)
        .other          relu_inplace_f32,@"STO_CUDA_ENTRY STV_DEFAULT"
relu_inplace_f32:
.text.relu_inplace_f32:
[----:B------:R-:W-:Y:S01]  /*0000*/  LDC R1, c[0x0][0x37c] ;  /* 0x0000df00ff017b82 */ /* 0x000fe20000000800 */
[----:B------:R-:W0:Y:S07]  /*0010*/  S2R R0, SR_TID.X ;  /* 0x0000000000007919 */ /* 0x000e2e0000002100 */
[----:B------:R-:W0:Y:S01]  /*0020*/  S2UR UR4, SR_CTAID.X ;  /* 0x00000000000479c3 */ /* 0x000e220000002500 */
[----:B------:R-:W1:Y:S07]  /*0030*/  LDCU UR5, c[0x0][0x388] ;  /* 0x00007100ff0577ac */ /* 0x000e6e0008000800 */
[----:B------:R-:W0:Y:S02]  /*0040*/  LDC R5, c[0x0][0x360] ;  /* 0x0000d800ff057b82 */ /* 0x000e240000000800 */
[----:B0-----:R-:W-:-:S05]  /*0050*/  IMAD R5, R5, UR4, R0 ;  /* 0x0000000405057c24 */ /* 0x001fca000f8e0200 */
[----:B-1----:R-:W-:-:S13]  /*0060*/  ISETP.GE.AND P0, PT, R5, UR5, PT ;  /* 0x0000000505007c0c */ /* 0x002fda000bf06270 */
[----:B------:R-:W-:Y:S05]  /*0070*/  @P0 EXIT ;  /* 0x000000000000094d */ /* 0x000fea0003800000 */
[----:B------:R-:W0:Y:S01]  /*0080*/  LDC.64 R2, c[0x0][0x380] ;  /* 0x0000e000ff027b82 */ /* 0x000e220000000a00 */
[----:B------:R-:W1:Y:S01]  /*0090*/  LDCU.64 UR4, c[0x0][0x358] ;  /* 0x00006b00ff0477ac */ /* 0x000e620008000a00 */
[----:B0-----:R-:W-:-:S05]  /*00a0*/  IMAD.WIDE R2, R5, 0x4, R2 ;  /* 0x0000000405027825 */ /* 0x001fca00078e0202 */
[----:B-1----:R-:W2:Y:S02]  /*00b0*/  LDG.E R0, desc[UR4][R2.64] ;  /* 0x0000000402007981 */ /* 0x002ea4000c1e1900 */
[----:B--2---:R-:W-:-:S13]  /*00c0*/  FSETP.GEU.AND P0, PT, R0, RZ, PT ;  /* 0x000000ff0000720b */ /* 0x004fda0003f0e000 */
[----:B------:R-:W-:Y:S05]  /*00d0*/  @P0 EXIT ;  /* 0x000000000000094d */ /* 0x000fea0003800000 */
[----:B------:R-:W-:Y:S01]  /*00e0*/  STG.E desc[UR4][R2.64], RZ ;  /* 0x000000ff02007986 */ /* 0x000fe2000c101904 */
[----:B------:R-:W-:Y:S05]  /*00f0*/  EXIT ;  /* 0x000000000000794d */ /* 0x000fea0003800000 */
.L_x_0:
[----:B------:R-:W-:-:S00]  /*0100*/  BRA `(.L_x_0) ;  /* 0xfffffffc00fc7947 */ /* 0x000fc0000383ffff */
[----:B------:R-:W-:-:S00]  /*0110*/  NOP ;  /* 0x0000000000007918 */ /* 0x000fc00000000000 */
        /* <DEDUP_REMOVED lines=14> */
.L_x_2:


//--------------------- .text.relu_f32            --------------------------
	.section	.text.relu_f32,"ax",@progbits
	.align	128
        .global         relu_f32
        .type           relu_f32,@function
        .size           relu_f32,(.L_x_3 - relu_f32)
        .other          relu_f32,@"STO_CUDA_ENTRY STV_DEFAULT"
relu_f32:
.text.relu_f32:
        /* <DEDUP_REMOVED lines=9> */
[----:B------:R-:W1:Y:S07]  /*0090*/  LDCU.64 UR4, c[0x0][0x358] ;  /* 0x00006b00ff0477ac */ /* 0x000e6e0008000a00 */
[----:B------:R-:W2:Y:S01]  /*00a0*/  LDC.64 R4, c[0x0][0x380] ;  /* 0x0000e000ff047b82 */ /* 0x000ea20000000a00 */
[----:B0-----:R-:W-:-:S06]  /*00b0*/  IMAD.WIDE R2, R7, 0x4, R2 ;  /* 0x0000000407027825 */ /* 0x001fcc00078e0202 */
[----:B-1----:R-:W3:Y:S01]  /*00c0*/  LDG.E R2, desc[UR4][R2.64] ;  /* 0x0000000402027981 */ /* 0x002ee2000c1e1900 */
[----:B--2---:R-:W-:Y:S01]  /*00d0*/  IMAD.WIDE R4, R7, 0x4, R4 ;  /* 0x0000000407047825 */ /* 0x004fe200078e0204 */
[----:B---3--:R-:W-:-:S05]  /*00e0*/  FMNMX R7, RZ, R2, !PT ;  /* 0x00000002ff077209 */ /* 0x008fca0007800000 */
[----:B------:R-:W-:Y:S01]  /*00f0*/  STG.E desc[UR4][R4.64], R7 ;  /* 0x0000000704007986 */ /* 0x000fe2000c101904 */
[----:B------:R-:W-:Y:S05]  /*0100*/  EXIT ;  /* 0x000000000000794d */ /* 0x000fea0003800000 */
.L_x_1:
        /* <DEDUP_REMOVED lines=15> */
.L_x_3:


//--------------------- .nv.shared.reserved.0     --------------------------
	.section	.nv.shared.reserved.0,"aw",@nobits
	.weak		__nv_reservedSMEM_offset_0_alias
	.size		__nv_reservedSMEM_offset_0_alias, 0, 64
	.other		__nv_reservedSMEM_offset_0_alias,@"STO_CUDA_RESERVED_SHARED STV_DEFAULT"
__nv_reservedSMEM_offset_0_alias:
	.zero		0
	.zero		64


//--------------------- .nv.constant0.relu_inplace_f32 --------------------------
	.section	.nv.constant0.relu_inplace_f32,"a",@progbits
	.sectionflags	@""
	.align	4
.nv.constant0.relu_inplace_f32:
	.zero		908


//--------------------- .nv.constant0.relu_f32    --------------------------
	.section	.nv.constant0.relu_f32,"a",@progbits
	.sectionflags	@""
	.align	4
.nv.constant0.relu_f32:
	.zero		916


//--------------------- SYMBOLS --------------------------

	.type		.nv.reservedSmem.offset0,@object
	.size		.nv.reservedSmem.offset0,0x4
